//
// Generated by NVIDIA NVVM Compiler
//
// Compiler Build ID: CL-36424714
// Cuda compilation tools, release 13.0, V13.0.88
// Based on NVVM 20.0.0
//

.version 9.0
.target sm_100
.address_size 64

	// .globl	_Z8mykernelPiS_S_ii
.extern .shared .align 16 .b8 shared_mem[];

.visible .entry _Z8mykernelPiS_S_ii(
	.param .u64 .ptr .align 1 _Z8mykernelPiS_S_ii_param_0,
	.param .u64 .ptr .align 1 _Z8mykernelPiS_S_ii_param_1,
	.param .u64 .ptr .align 1 _Z8mykernelPiS_S_ii_param_2,
	.param .u32 _Z8mykernelPiS_S_ii_param_3,
	.param .u32 _Z8mykernelPiS_S_ii_param_4
)
{
	.reg .pred 	%p<4>;
	.reg .b32 	%r<26>;
	.reg .b64 	%rd<12>;

	ld.param.u64 	%rd1, [_Z8mykernelPiS_S_ii_param_0];
	ld.param.u64 	%rd2, [_Z8mykernelPiS_S_ii_param_1];
	ld.param.u64 	%rd3, [_Z8mykernelPiS_S_ii_param_2];
	ld.param.u32 	%r5, [_Z8mykernelPiS_S_ii_param_3];
	ld.param.u32 	%r6, [_Z8mykernelPiS_S_ii_param_4];
	mul.lo.s32 	%r7, %r6, %r6;
	mov.u32 	%r8, %ctaid.y;
	mov.u32 	%r9, %ntid.y;
	mov.u32 	%r10, %tid.y;
	mad.lo.s32 	%r1, %r8, %r9, %r10;
	mov.u32 	%r11, %ctaid.x;
	mov.u32 	%r12, %ntid.x;
	mov.u32 	%r13, %tid.x;
	mad.lo.s32 	%r2, %r11, %r12, %r13;
	mad.lo.s32 	%r14, %r6, %r10, %r13;
	max.s32 	%r15, %r1, %r2;
	setp.lt.s32 	%p1, %r15, %r5;
	setp.ge.s32 	%p2, %r15, %r5;
	shl.b32 	%r16, %r14, 2;
	mov.u32 	%r17, shared_mem;
	add.s32 	%r3, %r17, %r16;
	shl.b32 	%r18, %r7, 2;
	add.s32 	%r4, %r3, %r18;
	@%p2 bra 	$L__BB0_2;
	cvta.to.global.u64 	%rd4, %rd1;
	cvta.to.global.u64 	%rd5, %rd2;
	mad.lo.s32 	%r19, %r5, %r1, %r2;
	mul.wide.s32 	%rd6, %r19, 4;
	add.s64 	%rd7, %rd4, %rd6;
	ld.global.u32 	%r20, [%rd7];
	st.shared.u32 	[%r3], %r20;
	add.s64 	%rd8, %rd5, %rd6;
	ld.global.u32 	%r21, [%rd8];
	st.shared.u32 	[%r4], %r21;
$L__BB0_2:
	bar.sync 	0;
	not.pred 	%p3, %p1;
	@%p3 bra 	$L__BB0_4;
	ld.shared.u32 	%r22, [%r3];
	ld.shared.u32 	%r23, [%r4];
	add.s32 	%r24, %r23, %r22;
	mad.lo.s32 	%r25, %r5, %r1, %r2;
	cvta.to.global.u64 	%rd9, %rd3;
	mul.wide.s32 	%rd10, %r25, 4;
	add.s64 	%rd11, %rd9, %rd10;
	st.global.u32 	[%rd11], %r24;
$L__BB0_4:
	bar.sync 	0;
	ret;

}


// ===== COMPILED SASS (sm_100) =====

	.target	sm_100

	.elftype	@"ET_EXEC"


//--------------------- .note.nv.tkinfo           --------------------------
	.section	.note.nv.tkinfo,"",@"SHT_NOTE"
	.sectionflags	@"SHF_NOTE_NV_TKINFO"
	.tkinfo
        /*0018*/ 	.word	0x00000002
        /*0030*/ 	.string	""
        /*0030*/ 	.string	"ptxas"
        /*0030*/ 	.string	"Cuda compilation tools, release 13.0, V13.0.88"
        /*0030*/ 	.string	"Build cuda_13.0.r13.0/compiler.36424714_0"
        /*0030*/ 	.string	"-arch sm_100 -m 64 "



//--------------------- .note.nv.cuinfo           --------------------------
	.section	.note.nv.cuinfo,"",@"SHT_NOTE"
	.sectionflags	@"SHF_NOTE_NV_CUINFO"
        /*0018*/ 	.short	0x0002
        /*001a*/ 	.short	0x0064
        /*001c*/ 	.short	0x0082
	.zero		2


//--------------------- .nv.info                  --------------------------
	.section	.nv.info,"",@"SHT_CUDA_INFO"
	.align	4


	//----- nvinfo : EIATTR_REGCOUNT
	.align		4
        /*0000*/ 	.byte	0x04, 0x2f
        /*0002*/ 	.short	(.L_1 - .L_0)
	.align		4
.L_0:
        /*0004*/ 	.word	index@(_Z8mykernelPiS_S_ii)
        /*0008*/ 	.word	0x00000012


	//----- nvinfo : EIATTR_FRAME_SIZE
	.align		4
.L_1:
        /*000c*/ 	.byte	0x04, 0x11
        /*000e*/ 	.short	(.L_3 - .L_2)
	.align		4
.L_2:
        /*0010*/ 	.word	index@(_Z8mykernelPiS_S_ii)
        /*0014*/ 	.word	0x00000000


	//----- nvinfo : EIATTR_MIN_STACK_SIZE
	.align		4
.L_3:
        /*0018*/ 	.byte	0x04, 0x12
        /*001a*/ 	.short	(.L_5 - .L_4)
	.align		4
.L_4:
        /*001c*/ 	.word	index@(_Z8mykernelPiS_S_ii)
        /*0020*/ 	.word	0x00000000
.L_5:


//--------------------- .nv.compat                --------------------------
	.section	.nv.compat,"",@"SHT_CUDA_COMPAT_INFO"
	.align	4
        /*0000*/ 	.byte	0x02, 0x09, 0x00, 0x00, 0x02, 0x02, 0x01, 0x00, 0x02, 0x05, 0x05, 0x00, 0x03, 0x07, 0x01, 0x01
        /*0010*/ 	.byte	0x02, 0x03, 0x00, 0x00, 0x02, 0x06, 0x01, 0x00, 0x04, 0x0b, 0x08, 0x00, 0x09, 0x00, 0x00, 0x00
        /*0020*/ 	.byte	0x00, 0x00, 0x00, 0x00


//--------------------- .nv.info._Z8mykernelPiS_S_ii --------------------------
	.section	.nv.info._Z8mykernelPiS_S_ii,"",@"SHT_CUDA_INFO"
	.sectionflags	@""
	.align	4


	//----- nvinfo : EIATTR_CUDA_API_VERSION
	.align		4
        /*0000*/ 	.byte	0x04, 0x37
        /*0002*/ 	.short	(.L_7 - .L_6)
.L_6:
        /*0004*/ 	.word	0x00000082


	//----- nvinfo : EIATTR_KPARAM_INFO
	.align		4
.L_7:
        /*0008*/ 	.byte	0x04, 0x17
        /*000a*/ 	.short	(.L_9 - .L_8)
.L_8:
        /*000c*/ 	.word	0x00000000
        /*0010*/ 	.short	0x0004
        /*0012*/ 	.short	0x001c
        /*0014*/ 	.byte	0x00, 0xf0, 0x11, 0x00


	//----- nvinfo : EIATTR_KPARAM_INFO
	.align		4
.L_9:
        /*0018*/ 	.byte	0x04, 0x17
        /*001a*/ 	.short	(.L_11 - .L_10)
.L_10:
        /*001c*/ 	.word	0x00000000
        /*0020*/ 	.short	0x0003
        /*0022*/ 	.short	0x0018
        /*0024*/ 	.byte	0x00, 0xf0, 0x11, 0x00


	//----- nvinfo : EIATTR_KPARAM_INFO
	.align		4
.L_11:
        /*0028*/ 	.byte	0x04, 0x17
        /*002a*/ 	.short	(.L_13 - .L_12)
.L_12:
        /*002c*/ 	.word	0x00000000
        /*0030*/ 	.short	0x0002
        /*0032*/ 	.short	0x0010
        /*0034*/ 	.byte	0x00, 0xf5, 0x21, 0x00


	//----- nvinfo : EIATTR_KPARAM_INFO
	.align		4
.L_13:
        /*0038*/ 	.byte	0x04, 0x17
        /*003a*/ 	.short	(.L_15 - .L_14)
.L_14:
        /*003c*/ 	.word	0x00000000
        /*0040*/ 	.short	0x0001
        /*0042*/ 	.short	0x0008
        /*0044*/ 	.byte	0x00, 0xf5, 0x21, 0x00


	//----- nvinfo : EIATTR_KPARAM_INFO
	.align		4
.L_15:
        /*0048*/ 	.byte	0x04, 0x17
        /*004a*/ 	.short	(.L_17 - .L_16)
.L_16:
        /*004c*/ 	.word	0x00000000
        /*0050*/ 	.short	0x0000
        /*0052*/ 	.short	0x0000
        /*0054*/ 	.byte	0x00, 0xf5, 0x21, 0x00


	//----- nvinfo : EIATTR_SPARSE_MMA_MASK
	.align		4
.L_17:
        /*0058*/ 	.byte	0x03, 0x50
        /*005a*/ 	.short	0x0000


	//----- nvinfo : EIATTR_MAXREG_COUNT
	.align		4
        /*005c*/ 	.byte	0x03, 0x1b
        /*005e*/ 	.short	0x00ff


	//----- nvinfo : EIATTR_NUM_BARRIERS
	.align		4
        /*0060*/ 	.byte	0x02, 0x4c
        /*0062*/ 	.byte	0x01
	.zero		1


	//----- nvinfo : EIATTR_MERCURY_ISA_VERSION
	.align		4
        /*0064*/ 	.byte	0x03, 0x5f
        /*0066*/ 	.short	0x0101


	//----- nvinfo : EIATTR_VRC_CTA_INIT_COUNT
	.align		4
        /*0068*/ 	.byte	0x02, 0x4a
	.zero		1
	.zero		1


	//----- nvinfo : EIATTR_EXIT_INSTR_OFFSETS
	.align		4
        /*006c*/ 	.byte	0x04, 0x1c
        /*006e*/ 	.short	(.L_19 - .L_18)


	//   ....[0]....
.L_18:
        /*0070*/ 	.word	0x00000270


	//----- nvinfo : EIATTR_CBANK_PARAM_SIZE
	.align		4
.L_19:
        /*0074*/ 	.byte	0x03, 0x19
        /*0076*/ 	.short	0x0020


	//----- nvinfo : EIATTR_PARAM_CBANK
	.align		4
        /*0078*/ 	.byte	0x04, 0x0a
        /*007a*/ 	.short	(.L_21 - .L_20)
	.align		4
.L_20:
        /*007c*/ 	.word	index@(.nv.constant0._Z8mykernelPiS_S_ii)
        /*0080*/ 	.short	0x0380
        /*0082*/ 	.short	0x0020


	//----- nvinfo : EIATTR_SW_WAR
	.align		4
.L_21:
        /*0084*/ 	.byte	0x04, 0x36
        /*0086*/ 	.short	(.L_23 - .L_22)
.L_22:
        /*0088*/ 	.word	0x00000008
.L_23:


//--------------------- .nv.callgraph             --------------------------
	.section	.nv.callgraph,"",@"SHT_CUDA_CALLGRAPH"
	.align	4
	.sectionentsize	8
	.align		4
        /*0000*/ 	.word	0x00000000
	.align		4
        /*0004*/ 	.word	0xffffffff
	.align		4
        /*0008*/ 	.word	0x00000000
	.align		4
        /*000c*/ 	.word	0xfffffffe
	.align		4
        /*0010*/ 	.word	0x00000000
	.align		4
        /*0014*/ 	.word	0xfffffffd
	.align		4
        /*0018*/ 	.word	0x00000000
	.align		4
        /*001c*/ 	.word	0xfffffffc


//--------------------- .text._Z8mykernelPiS_S_ii --------------------------
	.section	.text._Z8mykernelPiS_S_ii,"ax",@progbits
	.align	128
        .global         _Z8mykernelPiS_S_ii
        .type           _Z8mykernelPiS_S_ii,@function
        .size           _Z8mykernelPiS_S_ii,(.L_x_1 - _Z8mykernelPiS_S_ii)
        .other          _Z8mykernelPiS_S_ii,@"STO_CUDA_ENTRY STV_DEFAULT"
_Z8mykernelPiS_S_ii:
.text._Z8mykernelPiS_S_ii:
[----:B------:R-:W-:Y:S01]  /*0000*/  LDC R1, c[0x0][0x37c] ;  /* 0x0000df00ff017b82 */ /* 0x000fe20000000800 */
[----:B------:R-:W0:Y:S07]  /*0010*/  S2R R8, SR_TID.Y ;  /* 0x0000000000087919 */ /* 0x000e2e0000002200 */
[----:B------:R-:W0:Y:S01]  /*0020*/  LDC R9, c[0x0][0x364] ;  /* 0x0000d900ff097b82 */ /* 0x000e220000000800 */
[----:B------:R-:W1:Y:S01]  /*0030*/  LDCU.64 UR6, c[0x0][0x358] ;  /* 0x00006b00ff0677ac */ /* 0x000e620008000a00 */
[----:B------:R-:W2:Y:S06]  /*0040*/  S2R R15, SR_TID.X ;  /* 0x00000000000f7919 */ /* 0x000eac0000002100 */
[----:B------:R-:W0:Y:S08]  /*0050*/  S2UR UR4, SR_CTAID.Y ;  /* 0x00000000000479c3 */ /* 0x000e300000002600 */
[----:B------:R-:W2:Y:S08]  /*0060*/  S2UR UR5, SR_CTAID.X ;  /* 0x00000000000579c3 */ /* 0x000eb00000002500 */
[----:B------:R-:W2:Y:S08]  /*0070*/  LDC R0, c[0x0][0x360] ;  /* 0x0000d800ff007b82 */ /* 0x000eb00000000800 */
[----:B------:R-:W3:Y:S01]  /*0080*/  LDC.64 R2, c[0x0][0x398] ;  /* 0x0000e600ff027b82 */ /* 0x000ee20000000a00 */
[----:B0-----:R-:W-:-:S07]  /*0090*/  IMAD R9, R9, UR4, R8 ;  /* 0x0000000409097c24 */ /* 0x001fce000f8e0208 */
[----:B------:R-:W0:Y:S01]  /*00a0*/  LDC.64 R4, c[0x0][0x380] ;  /* 0x0000e000ff047b82 */ /* 0x000e220000000a00 */
[----:B--2---:R-:W-:-:S07]  /*00b0*/  IMAD R0, R0, UR5, R15 ;  /* 0x0000000500007c24 */ /* 0x004fce000f8e020f */
[----:B------:R-:W2:Y:S01]  /*00c0*/  LDC.64 R6, c[0x0][0x388] ;  /* 0x0000e200ff067b82 */ /* 0x000ea20000000a00 */
[----:B------:R-:W-:-:S04]  /*00d0*/  VIMNMX R11, PT, PT, R9, R0, !PT ;  /* 0x00000000090b7248 */ /* 0x000fc80007fe0100 */
[----:B---3--:R-:W-:-:S13]  /*00e0*/  ISETP.GE.AND P0, PT, R11, R2, PT ;  /* 0x000000020b00720c */ /* 0x008fda0003f06270 */
[----:B------:R-:W-:-:S04]  /*00f0*/  @!P0 IMAD R13, R9, R2, R0 ;  /* 0x00000002090d8224 */ /* 0x000fc800078e0200 */
[----:B0-----:R-:W-:-:S04]  /*0100*/  @!P0 IMAD.WIDE R4, R13, 0x4, R4 ;  /* 0x000000040d048825 */ /* 0x001fc800078e0204 */
[----:B--2---:R-:W-:Y:S02]  /*0110*/  @!P0 IMAD.WIDE R6, R13, 0x4, R6 ;  /* 0x000000040d068825 */ /* 0x004fe400078e0206 */
[----:B-1----:R0:W2:Y:S04]  /*0120*/  @!P0 LDG.E R13, desc[UR6][R4.64] ;  /* 0x00000006040d8981 */ /* 0x0020a8000c1e1900 */
[----:B------:R-:W3:Y:S01]  /*0130*/  @!P0 LDG.E R7, desc[UR6][R6.64] ;  /* 0x0000000606078981 */ /* 0x000ee2000c1e1900 */
[----:B------:R-:W1:Y:S01]  /*0140*/  S2UR UR5, SR_CgaCtaId ;  /* 0x00000000000579c3 */ /* 0x000e620000008800 */
[----:B------:R-:W-:Y:S01]  /*0150*/  UMOV UR4, 0x400 ;  /* 0x0000040000047882 */ /* 0x000fe20000000000 */
[-C--:B------:R-:W-:Y:S01]  /*0160*/  IMAD R8, R8, R3.reuse, R15 ;  /* 0x0000000308087224 */ /* 0x080fe200078e020f */
[----:B------:R-:W-:Y:S01]  /*0170*/  ISETP.GE.AND P1, PT, R11, R2, PT ;  /* 0x000000020b00720c */ /* 0x000fe20003f26270 */
[----:B------:R-:W-:-:S12]  /*0180*/  IMAD R3, R3, R3, RZ ;  /* 0x0000000303037224 */ /* 0x000fd800078e02ff */
[----:B0-----:R-:W0:Y:S01]  /*0190*/  @!P1 LDC.64 R4, c[0x0][0x390] ;  /* 0x0000e400ff049b82 */ /* 0x001e220000000a00 */
[----:B-1----:R-:W-:-:S06]  /*01a0*/  ULEA UR4, UR5, UR4, 0x18 ;  /* 0x0000000405047291 */ /* 0x002fcc000f8ec0ff */
[----:B------:R-:W-:-:S04]  /*01b0*/  LEA R8, R8, UR4, 0x2 ;  /* 0x0000000408087c11 */ /* 0x000fc8000f8e10ff */
[----:B------:R-:W-:Y:S01]  /*01c0*/  LEA R10, R3, R8, 0x2 ;  /* 0x00000008030a7211 */ /* 0x000fe200078e10ff */
[----:B------:R-:W-:-:S04]  /*01d0*/  @!P1 IMAD R3, R9, R2, R0 ;  /* 0x0000000209039224 */ /* 0x000fc800078e0200 */
[----:B0-----:R-:W-:Y:S01]  /*01e0*/  @!P1 IMAD.WIDE R2, R3, 0x4, R4 ;  /* 0x0000000403029825 */ /* 0x001fe200078e0204 */
[----:B--2---:R-:W-:Y:S04]  /*01f0*/  @!P0 STS [R8], R13 ;  /* 0x0000000d08008388 */ /* 0x004fe80000000800 */
[----:B---3--:R-:W-:Y:S01]  /*0200*/  @!P0 STS [R10], R7 ;  /* 0x000000070a008388 */ /* 0x008fe20000000800 */
[----:B------:R-:W-:Y:S06]  /*0210*/  BAR.SYNC.DEFER_BLOCKING 0x0 ;  /* 0x0000000000007b1d */ /* 0x000fec0000010000 */
[----:B------:R-:W-:Y:S04]  /*0220*/  @!P1 LDS R6, [R8] ;  /* 0x0000000008069984 */ /* 0x000fe80000000800 */
[----:B------:R-:W0:Y:S02]  /*0230*/  @!P1 LDS R11, [R10] ;  /* 0x000000000a0b9984 */ /* 0x000e240000000800 */
[----:B0-----:R-:W-:-:S05]  /*0240*/  @!P1 IADD3 R11, PT, PT, R6, R11, RZ ;  /* 0x0000000b060b9210 */ /* 0x001fca0007ffe0ff */
[----:B------:R-:W-:Y:S01]  /*0250*/  @!P1 STG.E desc[UR6][R2.64], R11 ;  /* 0x0000000b02009986 */ /* 0x000fe2000c101906 */
[----:B------:R-:W-:Y:S06]  /*0260*/  BAR.SYNC.DEFER_BLOCKING 0x0 ;  /* 0x0000000000007b1d */ /* 0x000fec0000010000 */
[----:B------:R-:W-:Y:S05]  /*0270*/  EXIT ;  /* 0x000000000000794d */ /* 0x000fea0003800000 */
.L_x_0:
[----:B------:R-:W-:-:S00]  /*0280*/  BRA `(.L_x_0) ;  /* 0xfffffffc00fc7947 */ /* 0x000fc0000383ffff */
[----:B------:R-:W-:-:S00]  /*0290*/  NOP ;  /* 0x0000000000007918 */ /* 0x000fc00000000000 */
        /* <DEDUP_REMOVED lines=14> */
.L_x_1:


//--------------------- .nv.shared._Z8mykernelPiS_S_ii --------------------------
	.section	.nv.shared._Z8mykernelPiS_S_ii,"aw",@nobits
	.sectionflags	@""
	.align	16
	.zero		1024


//--------------------- .nv.shared.reserved.0     --------------------------
	.section	.nv.shared.reserved.0,"aw",@nobits
	.weak		__nv_reservedSMEM_offset_0_alias
	.size		__nv_reservedSMEM_offset_0_alias, 0, 64
	.other		__nv_reservedSMEM_offset_0_alias,@"STO_CUDA_RESERVED_SHARED STV_DEFAULT"
__nv_reservedSMEM_offset_0_alias:
	.zero		0
	.zero		64


//--------------------- .nv.constant0._Z8mykernelPiS_S_ii --------------------------
	.section	.nv.constant0._Z8mykernelPiS_S_ii,"a",@progbits
	.sectionflags	@""
	.align	4
.nv.constant0._Z8mykernelPiS_S_ii:
	.zero		928


//--------------------- SYMBOLS --------------------------

	.type		.nv.reservedSmem.offset0,@object
	.size		.nv.reservedSmem.offset0,0x4
	.type		.nv.reservedSmem.cap,@object
	.size		.nv.reservedSmem.cap,0x4
